//
// Generated by NVIDIA NVVM Compiler
//
// Compiler Build ID: CL-36424714
// Cuda compilation tools, release 13.0, V13.0.88
// Based on NVVM 20.0.0
//

.version 9.0
.target sm_100
.address_size 64

	// .globl	julia

.visible .entry julia(
	.param .u64 .ptr .align 1 julia_param_0,
	.param .u32 julia_param_1,
	.param .u32 julia_param_2,
	.param .u32 julia_param_3,
	.param .f32 julia_param_4,
	.param .f32 julia_param_5
)
{
	.reg .pred 	%p<10>;
	.reg .b32 	%r<24>;
	.reg .b32 	%f<29>;
	.reg .b64 	%rd<5>;

	ld.param.u64 	%rd1, [julia_param_0];
	ld.param.u32 	%r7, [julia_param_1];
	ld.param.u32 	%r10, [julia_param_2];
	ld.param.u32 	%r9, [julia_param_3];
	ld.param.f32 	%f13, [julia_param_4];
	ld.param.f32 	%f14, [julia_param_5];
	mov.u32 	%r11, %ctaid.x;
	mov.u32 	%r12, %ntid.x;
	mov.u32 	%r13, %tid.x;
	mad.lo.s32 	%r1, %r11, %r12, %r13;
	mov.u32 	%r14, %ctaid.y;
	mov.u32 	%r15, %ntid.y;
	mov.u32 	%r16, %tid.y;
	mad.lo.s32 	%r17, %r14, %r15, %r16;
	setp.ge.s32 	%p1, %r1, %r7;
	setp.ge.s32 	%p2, %r17, %r10;
	or.pred  	%p3, %p1, %p2;
	@%p3 bra 	$L__BB0_6;
	cvt.rn.f32.s32 	%f15, %r1;
	cvt.rn.f32.s32 	%f16, %r7;
	div.rn.f32 	%f17, %f15, %f16;
	fma.rn.f32 	%f28, %f17, 0f40600000, 0fBFE00000;
	cvt.rn.f32.u32 	%f18, %r17;
	cvt.rn.f32.u32 	%f19, %r10;
	div.rn.f32 	%f20, %f18, %f19;
	fma.rn.f32 	%f27, %f20, 0f40000000, 0fBF800000;
	mul.f32 	%f26, %f28, %f28;
	mul.f32 	%f25, %f27, %f27;
	add.f32 	%f21, %f26, %f25;
	setp.geu.f32 	%p4, %f21, 0f40800000;
	setp.lt.s32 	%p5, %r9, 1;
	mov.b32 	%r23, 0;
	or.pred  	%p6, %p4, %p5;
	@%p6 bra 	$L__BB0_5;
	mov.b32 	%r22, 0;
$L__BB0_3:
	sub.f32 	%f22, %f26, %f25;
	add.f32 	%f9, %f13, %f22;
	add.f32 	%f23, %f28, %f28;
	fma.rn.f32 	%f27, %f23, %f27, %f14;
	add.s32 	%r22, %r22, 1;
	mul.f32 	%f26, %f9, %f9;
	mul.f32 	%f25, %f27, %f27;
	add.f32 	%f24, %f26, %f25;
	setp.lt.f32 	%p7, %f24, 0f40800000;
	setp.lt.s32 	%p8, %r22, %r9;
	and.pred  	%p9, %p7, %p8;
	mov.f32 	%f28, %f9;
	@%p9 bra 	$L__BB0_3;
	mul.lo.s32 	%r23, %r22, 255;
$L__BB0_5:
	div.s32 	%r20, %r23, %r9;
	mad.lo.s32 	%r21, %r7, %r17, %r1;
	cvt.s64.s32 	%rd2, %r21;
	cvta.to.global.u64 	%rd3, %rd1;
	add.s64 	%rd4, %rd3, %rd2;
	st.global.u8 	[%rd4], %r20;
$L__BB0_6:
	ret;

}


// ===== COMPILED SASS (sm_100) =====

	.target	sm_100

	.elftype	@"ET_EXEC"


//--------------------- .note.nv.tkinfo           --------------------------
	.section	.note.nv.tkinfo,"",@"SHT_NOTE"
	.sectionflags	@"SHF_NOTE_NV_TKINFO"
	.tkinfo
        /*0018*/ 	.word	0x00000002
        /*0030*/ 	.string	""
        /*0030*/ 	.string	"ptxas"
        /*0030*/ 	.string	"Cuda compilation tools, release 13.0, V13.0.88"
        /*0030*/ 	.string	"Build cuda_13.0.r13.0/compiler.36424714_0"
        /*0030*/ 	.string	"-arch sm_100 -m 64 "



//--------------------- .note.nv.cuinfo           --------------------------
	.section	.note.nv.cuinfo,"",@"SHT_NOTE"
	.sectionflags	@"SHF_NOTE_NV_CUINFO"
        /*0018*/ 	.short	0x0002
        /*001a*/ 	.short	0x0064
        /*001c*/ 	.short	0x0082
	.zero		2


//--------------------- .nv.info                  --------------------------
	.section	.nv.info,"",@"SHT_CUDA_INFO"
	.align	4


	//----- nvinfo : EIATTR_REGCOUNT
	.align		4
        /*0000*/ 	.byte	0x04, 0x2f
        /*0002*/ 	.short	(.L_1 - .L_0)
	.align		4
.L_0:
        /*0004*/ 	.word	index@(julia)
        /*0008*/ 	.word	0x00000011


	//----- nvinfo : EIATTR_FRAME_SIZE
	.align		4
.L_1:
        /*000c*/ 	.byte	0x04, 0x11
        /*000e*/ 	.short	(.L_3 - .L_2)
	.align		4
.L_2:
        /*0010*/ 	.word	index@($__internal_0_$__cuda_sm3x_div_rn_noftz_f32_slowpath)
        /*0014*/ 	.word	0x00000000


	//----- nvinfo : EIATTR_FRAME_SIZE
	.align		4
.L_3:
        /*0018*/ 	.byte	0x04, 0x11
        /*001a*/ 	.short	(.L_5 - .L_4)
	.align		4
.L_4:
        /*001c*/ 	.word	index@(julia)
        /*0020*/ 	.word	0x00000000


	//----- nvinfo : EIATTR_MIN_STACK_SIZE
	.align		4
.L_5:
        /*0024*/ 	.byte	0x04, 0x12
        /*0026*/ 	.short	(.L_7 - .L_6)
	.align		4
.L_6:
        /*0028*/ 	.word	index@(julia)
        /*002c*/ 	.word	0x00000000
.L_7:


//--------------------- .nv.compat                --------------------------
	.section	.nv.compat,"",@"SHT_CUDA_COMPAT_INFO"
	.align	4
        /*0000*/ 	.byte	0x02, 0x09, 0x00, 0x00, 0x02, 0x02, 0x01, 0x00, 0x02, 0x05, 0x05, 0x00, 0x03, 0x07, 0x01, 0x01
        /*0010*/ 	.byte	0x02, 0x03, 0x00, 0x00, 0x02, 0x06, 0x01, 0x00, 0x04, 0x0b, 0x08, 0x00, 0x01, 0x00, 0x00, 0x00
        /*0020*/ 	.byte	0x00, 0x00, 0x00, 0x00


//--------------------- .nv.info.julia            --------------------------
	.section	.nv.info.julia,"",@"SHT_CUDA_INFO"
	.sectionflags	@""
	.align	4


	//----- nvinfo : EIATTR_CUDA_API_VERSION
	.align		4
        /*0000*/ 	.byte	0x04, 0x37
        /*0002*/ 	.short	(.L_9 - .L_8)
.L_8:
        /*0004*/ 	.word	0x00000082


	//----- nvinfo : EIATTR_KPARAM_INFO
	.align		4
.L_9:
        /*0008*/ 	.byte	0x04, 0x17
        /*000a*/ 	.short	(.L_11 - .L_10)
.L_10:
        /*000c*/ 	.word	0x00000000
        /*0010*/ 	.short	0x0005
        /*0012*/ 	.short	0x0018
        /*0014*/ 	.byte	0x00, 0xf0, 0x11, 0x00


	//----- nvinfo : EIATTR_KPARAM_INFO
	.align		4
.L_11:
        /*0018*/ 	.byte	0x04, 0x17
        /*001a*/ 	.short	(.L_13 - .L_12)
.L_12:
        /*001c*/ 	.word	0x00000000
        /*0020*/ 	.short	0x0004
        /*0022*/ 	.short	0x0014
        /*0024*/ 	.byte	0x00, 0xf0, 0x11, 0x00


	//----- nvinfo : EIATTR_KPARAM_INFO
	.align		4
.L_13:
        /*0028*/ 	.byte	0x04, 0x17
        /*002a*/ 	.short	(.L_15 - .L_14)
.L_14:
        /*002c*/ 	.word	0x00000000
        /*0030*/ 	.short	0x0003
        /*0032*/ 	.short	0x0010
        /*0034*/ 	.byte	0x00, 0xf0, 0x11, 0x00


	//----- nvinfo : EIATTR_KPARAM_INFO
	.align		4
.L_15:
        /*0038*/ 	.byte	0x04, 0x17
        /*003a*/ 	.short	(.L_17 - .L_16)
.L_16:
        /*003c*/ 	.word	0x00000000
        /*0040*/ 	.short	0x0002
        /*0042*/ 	.short	0x000c
        /*0044*/ 	.byte	0x00, 0xf0, 0x11, 0x00


	//----- nvinfo : EIATTR_KPARAM_INFO
	.align		4
.L_17:
        /*0048*/ 	.byte	0x04, 0x17
        /*004a*/ 	.short	(.L_19 - .L_18)
.L_18:
        /*004c*/ 	.word	0x00000000
        /*0050*/ 	.short	0x0001
        /*0052*/ 	.short	0x0008
        /*0054*/ 	.byte	0x00, 0xf0, 0x11, 0x00


	//----- nvinfo : EIATTR_KPARAM_INFO
	.align		4
.L_19:
        /*0058*/ 	.byte	0x04, 0x17
        /*005a*/ 	.short	(.L_21 - .L_20)
.L_20:
        /*005c*/ 	.word	0x00000000
        /*0060*/ 	.short	0x0000
        /*0062*/ 	.short	0x0000
        /*0064*/ 	.byte	0x00, 0xf5, 0x21, 0x00


	//----- nvinfo : EIATTR_SPARSE_MMA_MASK
	.align		4
.L_21:
        /*0068*/ 	.byte	0x03, 0x50
        /*006a*/ 	.short	0x0000


	//----- nvinfo : EIATTR_MAXREG_COUNT
	.align		4
        /*006c*/ 	.byte	0x03, 0x1b
        /*006e*/ 	.short	0x00ff


	//----- nvinfo : EIATTR_MERCURY_ISA_VERSION
	.align		4
        /*0070*/ 	.byte	0x03, 0x5f
        /*0072*/ 	.short	0x0101


	//----- nvinfo : EIATTR_VRC_CTA_INIT_COUNT
	.align		4
        /*0074*/ 	.byte	0x02, 0x4a
	.zero		1
	.zero		1


	//----- nvinfo : EIATTR_EXIT_INSTR_OFFSETS
	.align		4
        /*0078*/ 	.byte	0x04, 0x1c
        /*007a*/ 	.short	(.L_23 - .L_22)


	//   ....[0]....
.L_22:
        /*007c*/ 	.word	0x000000c0


	//   ....[1]....
        /*0080*/ 	.word	0x00000690


	//----- nvinfo : EIATTR_CRS_STACK_SIZE
	.align		4
.L_23:
        /*0084*/ 	.byte	0x04, 0x1e
        /*0086*/ 	.short	(.L_25 - .L_24)
.L_24:
        /*0088*/ 	.word	0x00000000


	//----- nvinfo : EIATTR_CBANK_PARAM_SIZE
	.align		4
.L_25:
        /*008c*/ 	.byte	0x03, 0x19
        /*008e*/ 	.short	0x001c


	//----- nvinfo : EIATTR_PARAM_CBANK
	.align		4
        /*0090*/ 	.byte	0x04, 0x0a
        /*0092*/ 	.short	(.L_27 - .L_26)
	.align		4
.L_26:
        /*0094*/ 	.word	index@(.nv.constant0.julia)
        /*0098*/ 	.short	0x0380
        /*009a*/ 	.short	0x001c


	//----- nvinfo : EIATTR_SW_WAR
	.align		4
.L_27:
        /*009c*/ 	.byte	0x04, 0x36
        /*009e*/ 	.short	(.L_29 - .L_28)
.L_28:
        /*00a0*/ 	.word	0x00000008
.L_29:


//--------------------- .nv.callgraph             --------------------------
	.section	.nv.callgraph,"",@"SHT_CUDA_CALLGRAPH"
	.align	4
	.sectionentsize	8
	.align		4
        /*0000*/ 	.word	0x00000000
	.align		4
        /*0004*/ 	.word	0xffffffff
	.align		4
        /*0008*/ 	.word	0x00000000
	.align		4
        /*000c*/ 	.word	0xfffffffe
	.align		4
        /*0010*/ 	.word	0x00000000
	.align		4
        /*0014*/ 	.word	0xfffffffd
	.align		4
        /*0018*/ 	.word	0x00000000
	.align		4
        /*001c*/ 	.word	0xfffffffc


//--------------------- .text.julia               --------------------------
	.section	.text.julia,"ax",@progbits
	.align	128
        .global         julia
        .type           julia,@function
        .size           julia,(.L_x_20 - julia)
        .other          julia,@"STO_CUDA_ENTRY STV_DEFAULT"
julia:
.text.julia:
[----:B------:R-:W-:Y:S01]  /*0000*/  LDC R1, c[0x0][0x37c] ;  /* 0x0000df00ff017b82 */ /* 0x000fe20000000800 */
[----:B------:R-:W0:Y:S07]  /*0010*/  S2R R0, SR_TID.Y ;  /* 0x0000000000007919 */ /* 0x000e2e0000002200 */
[----:B------:R-:W1:Y:S01]  /*0020*/  LDC R2, c[0x0][0x360] ;  /* 0x0000d800ff027b82 */ /* 0x000e620000000800 */
[----:B------:R-:W2:Y:S01]  /*0030*/  LDCU.64 UR6, c[0x0][0x388] ;  /* 0x00007100ff0677ac */ /* 0x000ea20008000a00 */
[----:B------:R-:W1:Y:S06]  /*0040*/  S2R R3, SR_TID.X ;  /* 0x0000000000037919 */ /* 0x000e6c0000002100 */
[----:B------:R-:W0:Y:S08]  /*0050*/  S2UR UR5, SR_CTAID.Y ;  /* 0x00000000000579c3 */ /* 0x000e300000002600 */
[----:B------:R-:W0:Y:S08]  /*0060*/  LDC R5, c[0x0][0x364] ;  /* 0x0000d900ff057b82 */ /* 0x000e300000000800 */
[----:B------:R-:W1:Y:S01]  /*0070*/  S2UR UR4, SR_CTAID.X ;  /* 0x00000000000479c3 */ /* 0x000e620000002500 */
[----:B0-----:R-:W-:-:S05]  /*0080*/  IMAD R5, R5, UR5, R0 ;  /* 0x0000000505057c24 */ /* 0x001fca000f8e0200 */
[----:B--2---:R-:W-:Y:S01]  /*0090*/  ISETP.GE.AND P0, PT, R5, UR7, PT ;  /* 0x0000000705007c0c */ /* 0x004fe2000bf06270 */
[----:B-1----:R-:W-:-:S05]  /*00a0*/  IMAD R2, R2, UR4, R3 ;  /* 0x0000000402027c24 */ /* 0x002fca000f8e0203 */
[----:B------:R-:W-:-:S13]  /*00b0*/  ISETP.GE.OR P0, PT, R2, UR6, P0 ;  /* 0x0000000602007c0c */ /* 0x000fda0008706670 */
[----:B------:R-:W-:Y:S05]  /*00c0*/  @P0 EXIT ;  /* 0x000000000000094d */ /* 0x000fea0003800000 */
[----:B------:R-:W-:Y:S01]  /*00d0*/  I2FP.F32.S32 R3, UR6 ;  /* 0x0000000600037c45 */ /* 0x000fe20008201400 */
[----:B------:R-:W-:Y:S01]  /*00e0*/  BSSY.RECONVERGENT B0, `(.L_x_0) ;  /* 0x000000d000007945 */ /* 0x000fe20003800200 */
[----:B------:R-:W-:Y:S02]  /*00f0*/  I2FP.F32.S32 R0, R2 ;  /* 0x0000000200007245 */ /* 0x000fe40000201400 */
[----:B------:R-:W0:Y:S08]  /*0100*/  MUFU.RCP R4, R3 ;  /* 0x0000000300047308 */ /* 0x000e300000001000 */
[----:B------:R-:W1:Y:S01]  /*0110*/  FCHK P0, R0, R3 ;  /* 0x0000000300007302 */ /* 0x000e620000000000 */
[----:B0-----:R-:W-:-:S04]  /*0120*/  FFMA R7, -R3, R4, 1 ;  /* 0x3f80000003077423 */ /* 0x001fc80000000104 */
[----:B------:R-:W-:-:S04]  /*0130*/  FFMA R7, R4, R7, R4 ;  /* 0x0000000704077223 */ /* 0x000fc80000000004 */
[----:B------:R-:W-:-:S04]  /*0140*/  FFMA R4, R0, R7, RZ ;  /* 0x0000000700047223 */ /* 0x000fc800000000ff */
[----:B------:R-:W-:-:S04]  /*0150*/  FFMA R6, -R3, R4, R0 ;  /* 0x0000000403067223 */ /* 0x000fc80000000100 */
[----:B------:R-:W-:Y:S01]  /*0160*/  FFMA R4, R7, R6, R4 ;  /* 0x0000000607047223 */ /* 0x000fe20000000004 */
[----:B-1----:R-:W-:Y:S06]  /*0170*/  @!P0 BRA `(.L_x_1) ;  /* 0x00000000000c8947 */ /* 0x002fec0003800000 */
[----:B------:R-:W-:-:S07]  /*0180*/  MOV R6, 0x1a0 ;  /* 0x000001a000067802 */ /* 0x000fce0000000f00 */
[----:B------:R-:W-:Y:S05]  /*0190*/  CALL.REL.NOINC `($__internal_0_$__cuda_sm3x_div_rn_noftz_f32_slowpath) ;  /* 0x0000000400407944 */ /* 0x000fea0003c00000 */
[----:B------:R-:W-:-:S07]  /*01a0*/  IMAD.MOV.U32 R4, RZ, RZ, R0 ;  /* 0x000000ffff047224 */ /* 0x000fce00078e0000 */
.L_x_1:
[----:B------:R-:W-:Y:S05]  /*01b0*/  BSYNC.RECONVERGENT B0 ;  /* 0x0000000000007941 */ /* 0x000fea0003800200 */
.L_x_0:
[----:B------:R-:W0:Y:S01]  /*01c0*/  LDCU UR4, c[0x0][0x38c] ;  /* 0x00007180ff0477ac */ /* 0x000e220008000800 */
[----:B------:R-:W-:Y:S01]  /*01d0*/  I2FP.F32.U32 R0, R5 ;  /* 0x0000000500007245 */ /* 0x000fe20000201000 */
[----:B------:R-:W-:Y:S01]  /*01e0*/  IMAD.MOV.U32 R9, RZ, RZ, 0x40600000 ;  /* 0x40600000ff097424 */ /* 0x000fe200078e00ff */
[----:B------:R-:W-:Y:S03]  /*01f0*/  BSSY.RECONVERGENT B0, `(.L_x_2) ;  /* 0x000000e000007945 */ /* 0x000fe60003800200 */
[----:B------:R-:W-:Y:S01]  /*0200*/  FFMA R4, R4, R9, -1.75 ;  /* 0xbfe0000004047423 */ /* 0x000fe20000000009 */
[----:B0-----:R-:W-:-:S04]  /*0210*/  I2FP.F32.U32 R3, UR4 ;  /* 0x0000000400037c45 */ /* 0x001fc80008201000 */
        /* <DEDUP_REMOVED lines=11> */
.L_x_3:
[----:B------:R-:W-:Y:S05]  /*02d0*/  BSYNC.RECONVERGENT B0 ;  /* 0x0000000000007941 */ /* 0x000fea0003800200 */
.L_x_2:
[----:B------:R-:W0:Y:S01]  /*02e0*/  LDC R0, c[0x0][0x390] ;  /* 0x0000e400ff007b82 */ /* 0x000e220000000800 */
[----:B------:R-:W-:Y:S01]  /*02f0*/  IMAD.MOV.U32 R3, RZ, RZ, 0x40000000 ;  /* 0x40000000ff037424 */ /* 0x000fe200078e00ff */
[----:B------:R-:W-:Y:S01]  /*0300*/  BSSY.RECONVERGENT B0, `(.L_x_4) ;  /* 0x000001a000007945 */ /* 0x000fe20003800200 */
[----:B------:R-:W-:Y:S02]  /*0310*/  IMAD.MOV.U32 R9, RZ, RZ, RZ ;  /* 0x000000ffff097224 */ /* 0x000fe400078e00ff */
[----:B------:R-:W-:Y:S01]  /*0320*/  FFMA R6, R6, R3, -1 ;  /* 0xbf80000006067423 */ /* 0x000fe20000000003 */
[----:B------:R-:W-:-:S03]  /*0330*/  FMUL R3, R4, R4 ;  /* 0x0000000404037220 */ /* 0x000fc60000400000 */
[----:B------:R-:W-:-:S04]  /*0340*/  FMUL R8, R6, R6 ;  /* 0x0000000606087220 */ /* 0x000fc80000400000 */
[----:B------:R-:W-:Y:S01]  /*0350*/  FADD R7, R3, R8 ;  /* 0x0000000803077221 */ /* 0x000fe20000000000 */
[----:B0-----:R-:W-:-:S04]  /*0360*/  ISETP.GE.AND P0, PT, R0, 0x1, PT ;  /* 0x000000010000780c */ /* 0x001fc80003f06270 */
[----:B------:R-:W-:-:S13]  /*0370*/  FSETP.GEU.OR P0, PT, R7, 4, !P0 ;  /* 0x408000000700780b */ /* 0x000fda000470e400 */
[----:B------:R-:W-:Y:S05]  /*0380*/  @P0 BRA `(.L_x_5) ;  /* 0x0000000000440947 */ /* 0x000fea0003800000 */
[----:B------:R-:W0:Y:S01]  /*0390*/  LDC R10, c[0x0][0x394] ;  /* 0x0000e500ff0a7b82 */ /* 0x000e220000000800 */
[----:B------:R-:W-:Y:S01]  /*03a0*/  BSSY.RECONVERGENT B1, `(.L_x_6) ;  /* 0x000000e000017945 */ /* 0x000fe20003800200 */
[----:B------:R-:W-:-:S06]  /*03b0*/  IMAD.MOV.U32 R9, RZ, RZ, RZ ;  /* 0x000000ffff097224 */ /* 0x000fcc00078e00ff */
[----:B------:R-:W1:Y:S02]  /*03c0*/  LDC R12, c[0x0][0x398] ;  /* 0x0000e600ff0c7b82 */ /* 0x000e640000000800 */
.L_x_7:
[----:B------:R-:W-:Y:S01]  /*03d0*/  FADD R3, -R8, R3 ;  /* 0x0000000308037221 */ /* 0x000fe20000000100 */
[----:B------:R-:W-:Y:S01]  /*03e0*/  FADD R7, R4, R4 ;  /* 0x0000000404077221 */ /* 0x000fe20000000000 */
[----:B------:R-:W-:Y:S02]  /*03f0*/  VIADD R9, R9, 0x1 ;  /* 0x0000000109097836 */ /* 0x000fe40000000000 */
[----:B0-----:R-:W-:Y:S01]  /*0400*/  FADD R4, R3, R10 ;  /* 0x0000000a03047221 */ /* 0x001fe20000000000 */
[----:B-1----:R-:W-:Y:S02]  /*0410*/  FFMA R6, R7, R6, R12 ;  /* 0x0000000607067223 */ /* 0x002fe4000000000c */
[----:B------:R-:W-:Y:S01]  /*0420*/  ISETP.GE.AND P0, PT, R9, R0, PT ;  /* 0x000000000900720c */ /* 0x000fe20003f06270 */
[----:B------:R-:W-:Y:S01]  /*0430*/  FMUL R3, R4, R4 ;  /* 0x0000000404037220 */ /* 0x000fe20000400000 */
[----:B------:R-:W-:-:S04]  /*0440*/  FMUL R8, R6, R6 ;  /* 0x0000000606087220 */ /* 0x000fc80000400000 */
[----:B------:R-:W-:-:S05]  /*0450*/  FADD R7, R3, R8 ;  /* 0x0000000803077221 */ /* 0x000fca0000000000 */
[----:B------:R-:W-:-:S13]  /*0460*/  FSETP.LT.AND P1, PT, R7, 4, PT ;  /* 0x408000000700780b */ /* 0x000fda0003f21000 */
[----:B------:R-:W-:Y:S05]  /*0470*/  @!P0 BRA P1, `(.L_x_7) ;  /* 0xfffffffc00d48947 */ /* 0x000fea000083ffff */
[----:B------:R-:W-:Y:S05]  /*0480*/  BSYNC.RECONVERGENT B1 ;  /* 0x0000000000017941 */ /* 0x000fea0003800200 */
.L_x_6:
[----:B------:R-:W-:-:S07]  /*0490*/  IMAD R9, R9, 0xff, RZ ;  /* 0x000000ff09097824 */ /* 0x000fce00078e02ff */
.L_x_5:
[----:B------:R-:W-:Y:S05]  /*04a0*/  BSYNC.RECONVERGENT B0 ;  /* 0x0000000000007941 */ /* 0x000fea0003800200 */
.L_x_4:
[-C--:B------:R-:W-:Y:S01]  /*04b0*/  IABS R4, R0.reuse ;  /* 0x0000000000047213 */ /* 0x080fe20000000000 */
[----:B------:R-:W0:Y:S01]  /*04c0*/  LDCU UR8, c[0x0][0x388] ;  /* 0x00007100ff0877ac */ /* 0x000e220008000800 */
[----:B------:R-:W-:Y:S02]  /*04d0*/  IABS R8, R9 ;  /* 0x0000000900087213 */ /* 0x000fe40000000000 */
[----:B------:R-:W1:Y:S01]  /*04e0*/  I2F.RP R3, R4 ;  /* 0x0000000400037306 */ /* 0x000e620000209400 */
[----:B------:R-:W2:Y:S01]  /*04f0*/  LDCU.64 UR6, c[0x0][0x380] ;  /* 0x00007000ff0677ac */ /* 0x000ea20008000a00 */
[----:B------:R-:W-:Y:S01]  /*0500*/  LOP3.LUT R9, R9, R0, RZ, 0x3c, !PT ;  /* 0x0000000009097212 */ /* 0x000fe200078e3cff */
[----:B------:R-:W3:Y:S03]  /*0510*/  LDCU.64 UR4, c[0x0][0x358] ;  /* 0x00006b00ff0477ac */ /* 0x000ee60008000a00 */
[----:B------:R-:W-:-:S02]  /*0520*/  ISETP.GE.AND P1, PT, R9, RZ, PT ;  /* 0x000000ff0900720c */ /* 0x000fc40003f26270 */
[----:B-1----:R-:W1:Y:S01]  /*0530*/  MUFU.RCP R3, R3 ;  /* 0x0000000300037308 */ /* 0x002e620000001000 */
[----:B0-----:R-:W-:Y:S01]  /*0540*/  IMAD R5, R5, UR8, R2 ;  /* 0x0000000805057c24 */ /* 0x001fe2000f8e0202 */
[----:B-1----:R-:W-:-:S06]  /*0550*/  IADD3 R6, PT, PT, R3, 0xffffffe, RZ ;  /* 0x0ffffffe03067810 */ /* 0x002fcc0007ffe0ff */
[----:B------:R0:W1:Y:S02]  /*0560*/  F2I.FTZ.U32.TRUNC.NTZ R7, R6 ;  /* 0x0000000600077305 */ /* 0x000064000021f000 */
[----:B0-----:R-:W-:Y:S02]  /*0570*/  IMAD.MOV.U32 R6, RZ, RZ, RZ ;  /* 0x000000ffff067224 */ /* 0x001fe400078e00ff */
[----:B-1----:R-:W-:-:S04]  /*0580*/  IMAD.MOV R11, RZ, RZ, -R7 ;  /* 0x000000ffff0b7224 */ /* 0x002fc800078e0a07 */
[----:B------:R-:W-:-:S04]  /*0590*/  IMAD R11, R11, R4, RZ ;  /* 0x000000040b0b7224 */ /* 0x000fc800078e02ff */
[----:B------:R-:W-:-:S06]  /*05a0*/  IMAD.HI.U32 R7, R7, R11, R6 ;  /* 0x0000000b07077227 */ /* 0x000fcc00078e0006 */
[----:B------:R-:W-:-:S04]  /*05b0*/  IMAD.HI.U32 R7, R7, R8, RZ ;  /* 0x0000000807077227 */ /* 0x000fc800078e00ff */
[----:B------:R-:W-:-:S04]  /*05c0*/  IMAD.MOV R3, RZ, RZ, -R7 ;  /* 0x000000ffff037224 */ /* 0x000fc800078e0a07 */
[----:B------:R-:W-:-:S05]  /*05d0*/  IMAD R3, R4, R3, R8 ;  /* 0x0000000304037224 */ /* 0x000fca00078e0208 */
[----:B------:R-:W-:-:S13]  /*05e0*/  ISETP.GT.U32.AND P2, PT, R4, R3, PT ;  /* 0x000000030400720c */ /* 0x000fda0003f44070 */
[----:B------:R-:W-:Y:S02]  /*05f0*/  @!P2 IMAD.IADD R3, R3, 0x1, -R4 ;  /* 0x000000010303a824 */ /* 0x000fe400078e0a04 */
[----:B------:R-:W-:Y:S01]  /*0600*/  @!P2 VIADD R7, R7, 0x1 ;  /* 0x000000010707a836 */ /* 0x000fe20000000000 */
[----:B------:R-:W-:Y:S02]  /*0610*/  ISETP.NE.AND P2, PT, R0, RZ, PT ;  /* 0x000000ff0000720c */ /* 0x000fe40003f45270 */
[----:B------:R-:W-:-:S13]  /*0620*/  ISETP.GE.U32.AND P0, PT, R3, R4, PT ;  /* 0x000000040300720c */ /* 0x000fda0003f06070 */
[----:B------:R-:W-:Y:S01]  /*0630*/  @P0 VIADD R7, R7, 0x1 ;  /* 0x0000000107070836 */ /* 0x000fe20000000000 */
[----:B--2---:R-:W-:-:S04]  /*0640*/  IADD3 R2, P0, PT, R5, UR6, RZ ;  /* 0x0000000605027c10 */ /* 0x004fc8000ff1e0ff */
[----:B------:R-:W-:Y:S02]  /*0650*/  @!P1 IADD3 R7, PT, PT, -R7, RZ, RZ ;  /* 0x000000ff07079210 */ /* 0x000fe40007ffe1ff */
[----:B------:R-:W-:Y:S02]  /*0660*/  LEA.HI.X.SX32 R3, R5, UR7, 0x1, P0 ;  /* 0x0000000705037c11 */ /* 0x000fe400080f0eff */
[----:B------:R-:W-:-:S05]  /*0670*/  @!P2 LOP3.LUT R7, RZ, R0, RZ, 0x33, !PT ;  /* 0x00000000ff07a212 */ /* 0x000fca00078e33ff */
[----:B---3--:R-:W-:Y:S01]  /*0680*/  STG.E.U8 desc[UR4][R2.64], R7 ;  /* 0x0000000702007986 */ /* 0x008fe2000c101104 */
[----:B------:R-:W-:Y:S05]  /*0690*/  EXIT ;  /* 0x000000000000794d */ /* 0x000fea0003800000 */
        .weak           $__internal_0_$__cuda_sm3x_div_rn_noftz_f32_slowpath
        .type           $__internal_0_$__cuda_sm3x_div_rn_noftz_f32_slowpath,@function
        .size           $__internal_0_$__cuda_sm3x_div_rn_noftz_f32_slowpath,(.L_x_20 - $__internal_0_$__cuda_sm3x_div_rn_noftz_f32_slowpath)
$__internal_0_$__cuda_sm3x_div_rn_noftz_f32_slowpath:
[----:B------:R-:W-:Y:S01]  /*06a0*/  SHF.R.U32.HI R8, RZ, 0x17, R3 ;  /* 0x00000017ff087819 */ /* 0x000fe20000011603 */
[----:B------:R-:W-:Y:S01]  /*06b0*/  BSSY.RECONVERGENT B1, `(.L_x_8) ;  /* 0x0000062000017945 */ /* 0x000fe20003800200 */
[----:B------:R-:W-:Y:S02]  /*06c0*/  SHF.R.U32.HI R7, RZ, 0x17, R0 ;  /* 0x00000017ff077819 */ /* 0x000fe40000011600 */
[----:B------:R-:W-:Y:S02]  /*06d0*/  LOP3.LUT R12, R8, 0xff, RZ, 0xc0, !PT ;  /* 0x000000ff080c7812 */ /* 0x000fe400078ec0ff */
[----:B------:R-:W-:-:S03]  /*06e0*/  LOP3.LUT R10, R7, 0xff, RZ, 0xc0, !PT ;  /* 0x000000ff070a7812 */ /* 0x000fc600078ec0ff */
[----:B------:R-:W-:Y:S02]  /*06f0*/  VIADD R9, R12, 0xffffffff ;  /* 0xffffffff0c097836 */ /* 0x000fe40000000000 */
[----:B------:R-:W-:-:S03]  /*0700*/  VIADD R8, R10, 0xffffffff ;  /* 0xffffffff0a087836 */ /* 0x000fc60000000000 */
[----:B------:R-:W-:-:S04]  /*0710*/  ISETP.GT.U32.AND P0, PT, R9, 0xfd, PT ;  /* 0x000000fd0900780c */ /* 0x000fc80003f04070 */
[----:B------:R-:W-:-:S13]  /*0720*/  ISETP.GT.U32.OR P0, PT, R8, 0xfd, P0 ;  /* 0x000000fd0800780c */ /* 0x000fda0000704470 */
[----:B------:R-:W-:Y:S01]  /*0730*/  @!P0 IMAD.MOV.U32 R7, RZ, RZ, RZ ;  /* 0x000000ffff078224 */ /* 0x000fe200078e00ff */
[----:B------:R-:W-:Y:S06]  /*0740*/  @!P0 BRA `(.L_x_9) ;  /* 0x00000000005c8947 */ /* 0x000fec0003800000 */
[----:B------:R-:W-:Y:S02]  /*0750*/  FSETP.GTU.FTZ.AND P0, PT, |R0|, +INF , PT ;  /* 0x7f8000000000780b */ /* 0x000fe40003f1c200 */
[----:B------:R-:W-:-:S04]  /*0760*/  FSETP.GTU.FTZ.AND P1, PT, |R3|, +INF , PT ;  /* 0x7f8000000300780b */ /* 0x000fc80003f3c200 */
[----:B------:R-:W-:-:S13]  /*0770*/  PLOP3.LUT P0, PT, P0, P1, PT, 0xf8, 0x8f ;  /* 0x00000000008f781c */ /* 0x000fda0000703f70 */
[----:B------:R-:W-:Y:S05]  /*0780*/  @P0 BRA `(.L_x_10) ;  /* 0x00000004004c0947 */ /* 0x000fea0003800000 */
[----:B------:R-:W-:-:S13]  /*0790*/  LOP3.LUT P0, RZ, R3, 0x7fffffff, R0, 0xc8, !PT ;  /* 0x7fffffff03ff7812 */ /* 0x000fda000780c800 */
[----:B------:R-:W-:Y:S05]  /*07a0*/  @!P0 BRA `(.L_x_11) ;  /* 0x00000004003c8947 */ /* 0x000fea0003800000 */
[C---:B------:R-:W-:Y:S02]  /*07b0*/  FSETP.NEU.FTZ.AND P2, PT, |R0|.reuse, +INF , PT ;  /* 0x7f8000000000780b */ /* 0x040fe40003f5d200 */
[----:B------:R-:W-:Y:S02]  /*07c0*/  FSETP.NEU.FTZ.AND P1, PT, |R3|, +INF , PT ;  /* 0x7f8000000300780b */ /* 0x000fe40003f3d200 */
[----:B------:R-:W-:-:S11]  /*07d0*/  FSETP.NEU.FTZ.AND P0, PT, |R0|, +INF , PT ;  /* 0x7f8000000000780b */ /* 0x000fd60003f1d200 */
[----:B------:R-:W-:Y:S05]  /*07e0*/  @!P1 BRA !P2, `(.L_x_11) ;  /* 0x00000004002c9947 */ /* 0x000fea0005000000 */
[----:B------:R-:W-:-:S04]  /*07f0*/  LOP3.LUT P2, RZ, R0, 0x7fffffff, RZ, 0xc0, !PT ;  /* 0x7fffffff00ff7812 */ /* 0x000fc8000784c0ff */
[----:B------:R-:W-:-:S13]  /*0800*/  PLOP3.LUT P1, PT, P1, P2, PT, 0x2f, 0xf2 ;  /* 0x0000000000f2781c */ /* 0x000fda0000f24577 */
[----:B------:R-:W-:Y:S05]  /*0810*/  @P1 BRA `(.L_x_12) ;  /* 0x0000000400181947 */ /* 0x000fea0003800000 */
[----:B------:R-:W-:-:S04]  /*0820*/  LOP3.LUT P1, RZ, R3, 0x7fffffff, RZ, 0xc0, !PT ;  /* 0x7fffffff03ff7812 */ /* 0x000fc8000782c0ff */
[----:B------:R-:W-:-:S13]  /*0830*/  PLOP3.LUT P0, PT, P0, P1, PT, 0x2f, 0xf2 ;  /* 0x0000000000f2781c */ /* 0x000fda0000702577 */
[----:B------:R-:W-:Y:S05]  /*0840*/  @P0 BRA `(.L_x_13) ;  /* 0x0000000400000947 */ /* 0x000fea0003800000 */
[----:B------:R-:W-:Y:S02]  /*0850*/  ISETP.GE.AND P0, PT, R8, RZ, PT ;  /* 0x000000ff0800720c */ /* 0x000fe40003f06270 */
[----:B------:R-:W-:-:S11]  /*0860*/  ISETP.GE.AND P1, PT, R9, RZ, PT ;  /* 0x000000ff0900720c */ /* 0x000fd60003f26270 */
[----:B------:R-:W-:Y:S02]  /*0870*/  @P0 IMAD.MOV.U32 R7, RZ, RZ, RZ ;  /* 0x000000ffff070224 */ /* 0x000fe400078e00ff */
[----:B------:R-:W-:Y:S01]  /*0880*/  @!P0 FFMA R0, R0, 1.84467440737095516160e+19, RZ ;  /* 0x5f80000000008823 */ /* 0x000fe200000000ff */
[----:B------:R-:W-:Y:S02]  /*0890*/  @!P0 IMAD.MOV.U32 R7, RZ, RZ, -0x40 ;  /* 0xffffffc0ff078424 */ /* 0x000fe400078e00ff */
[----:B------:R-:W-:-:S03]  /*08a0*/  @!P1 FFMA R3, R3, 1.84467440737095516160e+19, RZ ;  /* 0x5f80000003039823 */ /* 0x000fc600000000ff */
[----:B------:R-:W-:-:S07]  /*08b0*/  @!P1 IADD3 R7, PT, PT, R7, 0x40, RZ ;  /* 0x0000004007079810 */ /* 0x000fce0007ffe0ff */
.L_x_9:
[----:B------:R-:W-:Y:S01]  /*08c0*/  LEA R8, R12, 0xc0800000, 0x17 ;  /* 0xc08000000c087811 */ /* 0x000fe200078eb8ff */
[----:B------:R-:W-:Y:S04]  /*08d0*/  BSSY.RECONVERGENT B2, `(.L_x_14) ;  /* 0x0000036000027945 */ /* 0x000fe80003800200 */
[----:B------:R-:W-:Y:S02]  /*08e0*/  IMAD.IADD R8, R3, 0x1, -R8 ;  /* 0x0000000103087824 */ /* 0x000fe400078e0a08 */
[----:B------:R-:W-:Y:S02]  /*08f0*/  VIADD R3, R10, 0xffffff81 ;  /* 0xffffff810a037836 */ /* 0x000fe40000000000 */
[----:B------:R0:W1:Y:S01]  /*0900*/  MUFU.RCP R9, R8 ;  /* 0x0000000800097308 */ /* 0x0000620000001000 */
[----:B------:R-:W-:Y:S01]  /*0910*/  FADD.FTZ R11, -R8, -RZ ;  /* 0x800000ff080b7221 */ /* 0x000fe20000010100 */
[C---:B------:R-:W-:Y:S01]  /*0920*/  IMAD R0, R3.reuse, -0x800000, R0 ;  /* 0xff80000003007824 */ /* 0x040fe200078e0200 */
[----:B0-----:R-:W-:-:S05]  /*0930*/  IADD3 R8, PT, PT, R3, 0x7f, -R12 ;  /* 0x0000007f03087810 */ /* 0x001fca0007ffe80c */
[----:B------:R-:W-:Y:S02]  /*0940*/  IMAD.IADD R8, R8, 0x1, R7 ;  /* 0x0000000108087824 */ /* 0x000fe400078e0207 */
[----:B-1----:R-:W-:-:S04]  /*0950*/  FFMA R10, R9, R11, 1 ;  /* 0x3f800000090a7423 */ /* 0x002fc8000000000b */
[----:B------:R-:W-:-:S04]  /*0960*/  FFMA R14, R9, R10, R9 ;  /* 0x0000000a090e7223 */ /* 0x000fc80000000009 */
[----:B------:R-:W-:-:S04]  /*0970*/  FFMA R9, R0, R14, RZ ;  /* 0x0000000e00097223 */ /* 0x000fc800000000ff */
[----:B------:R-:W-:-:S04]  /*0980*/  FFMA R10, R11, R9, R0 ;  /* 0x000000090b0a7223 */ /* 0x000fc80000000000 */
[----:B------:R-:W-:-:S04]  /*0990*/  FFMA R9, R14, R10, R9 ;  /* 0x0000000a0e097223 */ /* 0x000fc80000000009 */
[----:B------:R-:W-:-:S04]  /*09a0*/  FFMA R10, R11, R9, R0 ;  /* 0x000000090b0a7223 */ /* 0x000fc80000000000 */
[----:B------:R-:W-:-:S05]  /*09b0*/  FFMA R0, R14, R10, R9 ;  /* 0x0000000a0e007223 */ /* 0x000fca0000000009 */
[----:B------:R-:W-:-:S04]  /*09c0*/  SHF.R.U32.HI R3, RZ, 0x17, R0 ;  /* 0x00000017ff037819 */ /* 0x000fc80000011600 */
[----:B------:R-:W-:-:S05]  /*09d0*/  LOP3.LUT R3, R3, 0xff, RZ, 0xc0, !PT ;  /* 0x000000ff03037812 */ /* 0x000fca00078ec0ff */
[----:B------:R-:W-:-:S04]  /*09e0*/  IMAD.IADD R11, R3, 0x1, R8 ;  /* 0x00000001030b7824 */ /* 0x000fc800078e0208 */
[----:B------:R-:W-:-:S05]  /*09f0*/  VIADD R3, R11, 0xffffffff ;  /* 0xffffffff0b037836 */ /* 0x000fca0000000000 */
[----:B------:R-:W-:-:S13]  /*0a00*/  ISETP.GE.U32.AND P0, PT, R3, 0xfe, PT ;  /* 0x000000fe0300780c */ /* 0x000fda0003f06070 */
[----:B------:R-:W-:Y:S05]  /*0a10*/  @!P0 BRA `(.L_x_15) ;  /* 0x0000000000808947 */ /* 0x000fea0003800000 */
[----:B------:R-:W-:-:S13]  /*0a20*/  ISETP.GT.AND P0, PT, R11, 0xfe, PT ;  /* 0x000000fe0b00780c */ /* 0x000fda0003f04270 */
[----:B------:R-:W-:Y:S05]  /*0a30*/  @P0 BRA `(.L_x_16) ;  /* 0x00000000006c0947 */ /* 0x000fea0003800000 */
[----:B------:R-:W-:-:S13]  /*0a40*/  ISETP.GE.AND P0, PT, R11, 0x1, PT ;  /* 0x000000010b00780c */ /* 0x000fda0003f06270 */
[----:B------:R-:W-:Y:S05]  /*0a50*/  @P0 BRA `(.L_x_17) ;  /* 0x0000000000740947 */ /* 0x000fea0003800000 */
[----:B------:R-:W-:Y:S02]  /*0a60*/  ISETP.GE.AND P0, PT, R11, -0x18, PT ;  /* 0xffffffe80b00780c */ /* 0x000fe40003f06270 */
[----:B------:R-:W-:-:S11]  /*0a70*/  LOP3.LUT R0, R0, 0x80000000, RZ, 0xc0, !PT ;  /* 0x8000000000007812 */ /* 0x000fd600078ec0ff */
[----:B------:R-:W-:Y:S05]  /*0a80*/  @!P0 BRA `(.L_x_17) ;  /* 0x0000000000688947 */ /* 0x000fea0003800000 */
[CCC-:B------:R-:W-:Y:S01]  /*0a90*/  FFMA.RZ R3, R14.reuse, R10.reuse, R9.reuse ;  /* 0x0000000a0e037223 */ /* 0x1c0fe2000000c009 */
[CCC-:B------:R-:W-:Y:S01]  /*0aa0*/  FFMA.RM R8, R14.reuse, R10.reuse, R9.reuse ;  /* 0x0000000a0e087223 */ /* 0x1c0fe20000004009 */
[C---:B------:R-:W-:Y:S02]  /*0ab0*/  ISETP.NE.AND P2, PT, R11.reuse, RZ, PT ;  /* 0x000000ff0b00720c */ /* 0x040fe40003f45270 */
[----:B------:R-:W-:Y:S02]  /*0ac0*/  ISETP.NE.AND P1, PT, R11, RZ, PT ;  /* 0x000000ff0b00720c */ /* 0x000fe40003f25270 */
[----:B------:R-:W-:Y:S01]  /*0ad0*/  LOP3.LUT R7, R3, 0x7fffff, RZ, 0xc0, !PT ;  /* 0x007fffff03077812 */ /* 0x000fe200078ec0ff */
[----:B------:R-:W-:Y:S01]  /*0ae0*/  FFMA.RP R3, R14, R10, R9 ;  /* 0x0000000a0e037223 */ /* 0x000fe20000008009 */
[----:B------:R-:W-:Y:S01]  /*0af0*/  IADD3 R10, PT, PT, R11, 0x20, RZ ;  /* 0x000000200b0a7810 */ /* 0x000fe20007ffe0ff */
[----:B------:R-:W-:Y:S01]  /*0b00*/  IMAD.MOV R9, RZ, RZ, -R11 ;  /* 0x000000ffff097224 */ /* 0x000fe200078e0a0b */
[----:B------:R-:W-:-:S02]  /*0b10*/  LOP3.LUT R7, R7, 0x800000, RZ, 0xfc, !PT ;  /* 0x0080000007077812 */ /* 0x000fc400078efcff */
[----:B------:R-:W-:Y:S02]  /*0b20*/  FSETP.NEU.FTZ.AND P0, PT, R3, R8, PT ;  /* 0x000000080300720b */ /* 0x000fe40003f1d000 */
[----:B------:R-:W-:Y:S02]  /*0b30*/  SHF.L.U32 R10, R7, R10, RZ ;  /* 0x0000000a070a7219 */ /* 0x000fe400000006ff */
[----:B------:R-:W-:Y:S02]  /*0b40*/  SEL R8, R9, RZ, P2 ;  /* 0x000000ff09087207 */ /* 0x000fe40001000000 */
[----:B------:R-:W-:Y:S02]  /*0b50*/  ISETP.NE.AND P1, PT, R10, RZ, P1 ;  /* 0x000000ff0a00720c */ /* 0x000fe40000f25270 */
[----:B------:R-:W-:Y:S02]  /*0b60*/  SHF.R.U32.HI R8, RZ, R8, R7 ;  /* 0x00000008ff087219 */ /* 0x000fe40000011607 */
[----:B------:R-:W-:-:S02]  /*0b70*/  PLOP3.LUT P0, PT, P0, P1, PT, 0xf8, 0x8f ;  /* 0x00000000008f781c */ /* 0x000fc40000703f70 */
[----:B------:R-:W-:Y:S02]  /*0b80*/  SHF.R.U32.HI R10, RZ, 0x1, R8 ;  /* 0x00000001ff0a7819 */ /* 0x000fe40000011608 */
[----:B------:R-:W-:-:S04]  /*0b90*/  SEL R3, RZ, 0x1, !P0 ;  /* 0x00000001ff037807 */ /* 0x000fc80004000000 */
[----:B------:R-:W-:-:S04]  /*0ba0*/  LOP3.LUT R3, R3, 0x1, R10, 0xf8, !PT ;  /* 0x0000000103037812 */ /* 0x000fc800078ef80a */
[----:B------:R-:W-:-:S05]  /*0bb0*/  LOP3.LUT R3, R3, R8, RZ, 0xc0, !PT ;  /* 0x0000000803037212 */ /* 0x000fca00078ec0ff */
[----:B------:R-:W-:-:S05]  /*0bc0*/  IMAD.IADD R3, R10, 0x1, R3 ;  /* 0x000000010a037824 */ /* 0x000fca00078e0203 */
[----:B------:R-:W-:Y:S01]  /*0bd0*/  LOP3.LUT R0, R3, R0, RZ, 0xfc, !PT ;  /* 0x0000000003007212 */ /* 0x000fe200078efcff */
[----:B------:R-:W-:Y:S06]  /*0be0*/  BRA `(.L_x_17) ;  /* 0x0000000000107947 */ /* 0x000fec0003800000 */
.L_x_16:
[----:B------:R-:W-:-:S04]  /*0bf0*/  LOP3.LUT R0, R0, 0x80000000, RZ, 0xc0, !PT ;  /* 0x8000000000007812 */ /* 0x000fc800078ec0ff */
[----:B------:R-:W-:Y:S01]  /*0c00*/  LOP3.LUT R0, R0, 0x7f800000, RZ, 0xfc, !PT ;  /* 0x7f80000000007812 */ /* 0x000fe200078efcff */
[----:B------:R-:W-:Y:S06]  /*0c10*/  BRA `(.L_x_17) ;  /* 0x0000000000047947 */ /* 0x000fec0003800000 */
.L_x_15:
[----:B------:R-:W-:-:S07]  /*0c20*/  IMAD R0, R8, 0x800000, R0 ;  /* 0x0080000008007824 */ /* 0x000fce00078e0200 */
.L_x_17:
[----:B------:R-:W-:Y:S05]  /*0c30*/  BSYNC.RECONVERGENT B2 ;  /* 0x0000000000027941 */ /* 0x000fea0003800200 */
.L_x_14:
[----:B------:R-:W-:Y:S05]  /*0c40*/  BRA `(.L_x_18) ;  /* 0x0000000000207947 */ /* 0x000fea0003800000 */
.L_x_13:
[----:B------:R-:W-:-:S04]  /*0c50*/  LOP3.LUT R0, R3, 0x80000000, R0, 0x48, !PT ;  /* 0x8000000003007812 */ /* 0x000fc800078e4800 */
[----:B------:R-:W-:Y:S01]  /*0c60*/  LOP3.LUT R0, R0, 0x7f800000, RZ, 0xfc, !PT ;  /* 0x7f80000000007812 */ /* 0x000fe200078efcff */
[----:B------:R-:W-:Y:S06]  /*0c70*/  BRA `(.L_x_18) ;  /* 0x0000000000147947 */ /* 0x000fec0003800000 */
.L_x_12:
[----:B------:R-:W-:Y:S01]  /*0c80*/  LOP3.LUT R0, R3, 0x80000000, R0, 0x48, !PT ;  /* 0x8000000003007812 */ /* 0x000fe200078e4800 */
[----:B------:R-:W-:Y:S06]  /*0c90*/  BRA `(.L_x_18) ;  /* 0x00000000000c7947 */ /* 0x000fec0003800000 */
.L_x_11:
[----:B------:R-:W0:Y:S01]  /*0ca0*/  MUFU.RSQ R0, -QNAN ;  /* 0xffc0000000007908 */ /* 0x000e220000001400 */
[----:B------:R-:W-:Y:S05]  /*0cb0*/  BRA `(.L_x_18) ;  /* 0x0000000000047947 */ /* 0x000fea0003800000 */
.L_x_10:
[----:B------:R-:W-:-:S07]  /*0cc0*/  FADD.FTZ R0, R0, R3 ;  /* 0x0000000300007221 */ /* 0x000fce0000010000 */
.L_x_18:
[----:B------:R-:W-:Y:S05]  /*0cd0*/  BSYNC.RECONVERGENT B1 ;  /* 0x0000000000017941 */ /* 0x000fea0003800200 */
.L_x_8:
[----:B------:R-:W-:-:S04]  /*0ce0*/  IMAD.MOV.U32 R7, RZ, RZ, 0x0 ;  /* 0x00000000ff077424 */ /* 0x000fc800078e00ff */
[----:B0-----:R-:W-:Y:S05]  /*0cf0*/  RET.REL.NODEC R6 `(julia) ;  /* 0xfffffff006c07950 */ /* 0x001fea0003c3ffff */
.L_x_19:
[----:B------:R-:W-:-:S00]  /*0d00*/  BRA `(.L_x_19) ;  /* 0xfffffffc00fc7947 */ /* 0x000fc0000383ffff */
[----:B------:R-:W-:-:S00]  /*0d10*/  NOP ;  /* 0x0000000000007918 */ /* 0x000fc00000000000 */
        /* <DEDUP_REMOVED lines=14> */
.L_x_20:


//--------------------- .nv.shared.reserved.0     --------------------------
	.section	.nv.shared.reserved.0,"aw",@nobits
	.weak		__nv_reservedSMEM_offset_0_alias
	.size		__nv_reservedSMEM_offset_0_alias, 0, 64
	.other		__nv_reservedSMEM_offset_0_alias,@"STO_CUDA_RESERVED_SHARED STV_DEFAULT"
__nv_reservedSMEM_offset_0_alias:
	.zero		0
	.zero		64


//--------------------- .nv.constant0.julia       --------------------------
	.section	.nv.constant0.julia,"a",@progbits
	.sectionflags	@""
	.align	4
.nv.constant0.julia:
	.zero		924


//--------------------- SYMBOLS --------------------------

	.type		.nv.reservedSmem.offset0,@object
	.size		.nv.reservedSmem.offset0,0x4
